//
// Generated by NVIDIA NVVM Compiler
//
// Compiler Build ID: CL-36424714
// Cuda compilation tools, release 13.0, V13.0.88
// Based on NVVM 20.0.0
//

.version 9.0
.target sm_100
.address_size 64

	// .globl	_Z14gpu_vector_addPiS_S_

.visible .entry _Z14gpu_vector_addPiS_S_(
	.param .u64 .ptr .align 1 _Z14gpu_vector_addPiS_S__param_0,
	.param .u64 .ptr .align 1 _Z14gpu_vector_addPiS_S__param_1,
	.param .u64 .ptr .align 1 _Z14gpu_vector_addPiS_S__param_2
)
{
	.reg .b32 	%r<8>;
	.reg .b64 	%rd<11>;

	ld.param.u64 	%rd1, [_Z14gpu_vector_addPiS_S__param_0];
	ld.param.u64 	%rd2, [_Z14gpu_vector_addPiS_S__param_1];
	ld.param.u64 	%rd3, [_Z14gpu_vector_addPiS_S__param_2];
	cvta.to.global.u64 	%rd4, %rd3;
	cvta.to.global.u64 	%rd5, %rd2;
	cvta.to.global.u64 	%rd6, %rd1;
	mov.u32 	%r1, %tid.x;
	mov.u32 	%r2, %ctaid.x;
	mov.u32 	%r3, %ntid.x;
	mad.lo.s32 	%r4, %r2, %r3, %r1;
	mul.wide.s32 	%rd7, %r4, 4;
	add.s64 	%rd8, %rd6, %rd7;
	ld.global.u32 	%r5, [%rd8];
	add.s64 	%rd9, %rd5, %rd7;
	ld.global.u32 	%r6, [%rd9];
	add.s32 	%r7, %r6, %r5;
	add.s64 	%rd10, %rd4, %rd7;
	st.global.u32 	[%rd10], %r7;
	ret;

}


// ===== COMPILED SASS (sm_100) =====

	.target	sm_100

	.elftype	@"ET_EXEC"


//--------------------- .note.nv.tkinfo           --------------------------
	.section	.note.nv.tkinfo,"",@"SHT_NOTE"
	.sectionflags	@"SHF_NOTE_NV_TKINFO"
	.tkinfo
        /*0018*/ 	.word	0x00000002
        /*0030*/ 	.string	""
        /*0030*/ 	.string	"ptxas"
        /*0030*/ 	.string	"Cuda compilation tools, release 13.0, V13.0.88"
        /*0030*/ 	.string	"Build cuda_13.0.r13.0/compiler.36424714_0"
        /*0030*/ 	.string	"-arch sm_100 -m 64 "



//--------------------- .note.nv.cuinfo           --------------------------
	.section	.note.nv.cuinfo,"",@"SHT_NOTE"
	.sectionflags	@"SHF_NOTE_NV_CUINFO"
        /*0018*/ 	.short	0x0002
        /*001a*/ 	.short	0x0064
        /*001c*/ 	.short	0x0082
	.zero		2


//--------------------- .nv.info                  --------------------------
	.section	.nv.info,"",@"SHT_CUDA_INFO"
	.align	4


	//----- nvinfo : EIATTR_REGCOUNT
	.align		4
        /*0000*/ 	.byte	0x04, 0x2f
        /*0002*/ 	.short	(.L_1 - .L_0)
	.align		4
.L_0:
        /*0004*/ 	.word	index@(_Z14gpu_vector_addPiS_S_)
        /*0008*/ 	.word	0x0000000c


	//----- nvinfo : EIATTR_FRAME_SIZE
	.align		4
.L_1:
        /*000c*/ 	.byte	0x04, 0x11
        /*000e*/ 	.short	(.L_3 - .L_2)
	.align		4
.L_2:
        /*0010*/ 	.word	index@(_Z14gpu_vector_addPiS_S_)
        /*0014*/ 	.word	0x00000000


	//----- nvinfo : EIATTR_MIN_STACK_SIZE
	.align		4
.L_3:
        /*0018*/ 	.byte	0x04, 0x12
        /*001a*/ 	.short	(.L_5 - .L_4)
	.align		4
.L_4:
        /*001c*/ 	.word	index@(_Z14gpu_vector_addPiS_S_)
        /*0020*/ 	.word	0x00000000
.L_5:


//--------------------- .nv.compat                --------------------------
	.section	.nv.compat,"",@"SHT_CUDA_COMPAT_INFO"
	.align	4
        /*0000*/ 	.byte	0x02, 0x09, 0x00, 0x00, 0x02, 0x02, 0x01, 0x00, 0x02, 0x05, 0x05, 0x00, 0x03, 0x07, 0x01, 0x01
        /*0010*/ 	.byte	0x02, 0x03, 0x00, 0x00, 0x02, 0x06, 0x01, 0x00, 0x04, 0x0b, 0x08, 0x00, 0x09, 0x00, 0x00, 0x00
        /*0020*/ 	.byte	0x00, 0x00, 0x00, 0x00


//--------------------- .nv.info._Z14gpu_vector_addPiS_S_ --------------------------
	.section	.nv.info._Z14gpu_vector_addPiS_S_,"",@"SHT_CUDA_INFO"
	.sectionflags	@""
	.align	4


	//----- nvinfo : EIATTR_CUDA_API_VERSION
	.align		4
        /*0000*/ 	.byte	0x04, 0x37
        /*0002*/ 	.short	(.L_7 - .L_6)
.L_6:
        /*0004*/ 	.word	0x00000082


	//----- nvinfo : EIATTR_KPARAM_INFO
	.align		4
.L_7:
        /*0008*/ 	.byte	0x04, 0x17
        /*000a*/ 	.short	(.L_9 - .L_8)
.L_8:
        /*000c*/ 	.word	0x00000000
        /*0010*/ 	.short	0x0002
        /*0012*/ 	.short	0x0010
        /*0014*/ 	.byte	0x00, 0xf5, 0x21, 0x00


	//----- nvinfo : EIATTR_KPARAM_INFO
	.align		4
.L_9:
        /*0018*/ 	.byte	0x04, 0x17
        /*001a*/ 	.short	(.L_11 - .L_10)
.L_10:
        /*001c*/ 	.word	0x00000000
        /*0020*/ 	.short	0x0001
        /*0022*/ 	.short	0x0008
        /*0024*/ 	.byte	0x00, 0xf5, 0x21, 0x00


	//----- nvinfo : EIATTR_KPARAM_INFO
	.align		4
.L_11:
        /*0028*/ 	.byte	0x04, 0x17
        /*002a*/ 	.short	(.L_13 - .L_12)
.L_12:
        /*002c*/ 	.word	0x00000000
        /*0030*/ 	.short	0x0000
        /*0032*/ 	.short	0x0000
        /*0034*/ 	.byte	0x00, 0xf5, 0x21, 0x00


	//----- nvinfo : EIATTR_SPARSE_MMA_MASK
	.align		4
.L_13:
        /*0038*/ 	.byte	0x03, 0x50
        /*003a*/ 	.short	0x0000


	//----- nvinfo : EIATTR_MAXREG_COUNT
	.align		4
        /*003c*/ 	.byte	0x03, 0x1b
        /*003e*/ 	.short	0x00ff


	//----- nvinfo : EIATTR_MERCURY_ISA_VERSION
	.align		4
        /*0040*/ 	.byte	0x03, 0x5f
        /*0042*/ 	.short	0x0101


	//----- nvinfo : EIATTR_VRC_CTA_INIT_COUNT
	.align		4
        /*0044*/ 	.byte	0x02, 0x4a
	.zero		1
	.zero		1


	//----- nvinfo : EIATTR_EXIT_INSTR_OFFSETS
	.align		4
        /*0048*/ 	.byte	0x04, 0x1c
        /*004a*/ 	.short	(.L_15 - .L_14)


	//   ....[0]....
.L_14:
        /*004c*/ 	.word	0x00000100


	//----- nvinfo : EIATTR_CBANK_PARAM_SIZE
	.align		4
.L_15:
        /*0050*/ 	.byte	0x03, 0x19
        /*0052*/ 	.short	0x0018


	//----- nvinfo : EIATTR_PARAM_CBANK
	.align		4
        /*0054*/ 	.byte	0x04, 0x0a
        /*0056*/ 	.short	(.L_17 - .L_16)
	.align		4
.L_16:
        /*0058*/ 	.word	index@(.nv.constant0._Z14gpu_vector_addPiS_S_)
        /*005c*/ 	.short	0x0380
        /*005e*/ 	.short	0x0018


	//----- nvinfo : EIATTR_SW_WAR
	.align		4
.L_17:
        /*0060*/ 	.byte	0x04, 0x36
        /*0062*/ 	.short	(.L_19 - .L_18)
.L_18:
        /*0064*/ 	.word	0x00000008
.L_19:


//--------------------- .nv.callgraph             --------------------------
	.section	.nv.callgraph,"",@"SHT_CUDA_CALLGRAPH"
	.align	4
	.sectionentsize	8
	.align		4
        /*0000*/ 	.word	0x00000000
	.align		4
        /*0004*/ 	.word	0xffffffff
	.align		4
        /*0008*/ 	.word	0x00000000
	.align		4
        /*000c*/ 	.word	0xfffffffe
	.align		4
        /*0010*/ 	.word	0x00000000
	.align		4
        /*0014*/ 	.word	0xfffffffd
	.align		4
        /*0018*/ 	.word	0x00000000
	.align		4
        /*001c*/ 	.word	0xfffffffc


//--------------------- .text._Z14gpu_vector_addPiS_S_ --------------------------
	.section	.text._Z14gpu_vector_addPiS_S_,"ax",@progbits
	.align	128
        .global         _Z14gpu_vector_addPiS_S_
        .type           _Z14gpu_vector_addPiS_S_,@function
        .size           _Z14gpu_vector_addPiS_S_,(.L_x_1 - _Z14gpu_vector_addPiS_S_)
        .other          _Z14gpu_vector_addPiS_S_,@"STO_CUDA_ENTRY STV_DEFAULT"
_Z14gpu_vector_addPiS_S_:
.text._Z14gpu_vector_addPiS_S_:
[----:B------:R-:W-:Y:S01]  /*0000*/  LDC R1, c[0x0][0x37c] ;  /* 0x0000df00ff017b82 */ /* 0x000fe20000000800 */
[----:B------:R-:W0:Y:S07]  /*0010*/  S2R R9, SR_TID.X ;  /* 0x0000000000097919 */ /* 0x000e2e0000002100 */
[----:B------:R-:W0:Y:S01]  /*0020*/  S2UR UR6, SR_CTAID.X ;  /* 0x00000000000679c3 */ /* 0x000e220000002500 */
[----:B------:R-:W1:Y:S07]  /*0030*/  LDCU.64 UR4, c[0x0][0x358] ;  /* 0x00006b00ff0477ac */ /* 0x000e6e0008000a00 */
[----:B------:R-:W0:Y:S08]  /*0040*/  LDC R0, c[0x0][0x360] ;  /* 0x0000d800ff007b82 */ /* 0x000e300000000800 */
[----:B------:R-:W2:Y:S08]  /*0050*/  LDC.64 R2, c[0x0][0x380] ;  /* 0x0000e000ff027b82 */ /* 0x000eb00000000a00 */
[----:B------:R-:W3:Y:S01]  /*0060*/  LDC.64 R4, c[0x0][0x388] ;  /* 0x0000e200ff047b82 */ /* 0x000ee20000000a00 */
[----:B0-----:R-:W-:-:S07]  /*0070*/  IMAD R9, R0, UR6, R9 ;  /* 0x0000000600097c24 */ /* 0x001fce000f8e0209 */
[----:B------:R-:W0:Y:S01]  /*0080*/  LDC.64 R6, c[0x0][0x390] ;  /* 0x0000e400ff067b82 */ /* 0x000e220000000a00 */
[----:B--2---:R-:W-:-:S06]  /*0090*/  IMAD.WIDE R2, R9, 0x4, R2 ;  /* 0x0000000409027825 */ /* 0x004fcc00078e0202 */
[----:B-1----:R-:W2:Y:S01]  /*00a0*/  LDG.E R2, desc[UR4][R2.64] ;  /* 0x0000000402027981 */ /* 0x002ea2000c1e1900 */
[----:B---3--:R-:W-:-:S06]  /*00b0*/  IMAD.WIDE R4, R9, 0x4, R4 ;  /* 0x0000000409047825 */ /* 0x008fcc00078e0204 */
[----:B------:R-:W2:Y:S01]  /*00c0*/  LDG.E R5, desc[UR4][R4.64] ;  /* 0x0000000404057981 */ /* 0x000ea2000c1e1900 */
[----:B0-----:R-:W-:Y:S01]  /*00d0*/  IMAD.WIDE R6, R9, 0x4, R6 ;  /* 0x0000000409067825 */ /* 0x001fe200078e0206 */
[----:B--2---:R-:W-:-:S05]  /*00e0*/  IADD3 R9, PT, PT, R2, R5, RZ ;  /* 0x0000000502097210 */ /* 0x004fca0007ffe0ff */
[----:B------:R-:W-:Y:S01]  /*00f0*/  STG.E desc[UR4][R6.64], R9 ;  /* 0x0000000906007986 */ /* 0x000fe2000c101904 */
[----:B------:R-:W-:Y:S05]  /*0100*/  EXIT ;  /* 0x000000000000794d */ /* 0x000fea0003800000 */
.L_x_0:
[----:B------:R-:W-:-:S00]  /*0110*/  BRA `(.L_x_0) ;  /* 0xfffffffc00fc7947 */ /* 0x000fc0000383ffff */
[----:B------:R-:W-:-:S00]  /*0120*/  NOP ;  /* 0x0000000000007918 */ /* 0x000fc00000000000 */
        /* <DEDUP_REMOVED lines=13> */
.L_x_1:


//--------------------- .nv.shared.reserved.0     --------------------------
	.section	.nv.shared.reserved.0,"aw",@nobits
	.weak		__nv_reservedSMEM_offset_0_alias
	.size		__nv_reservedSMEM_offset_0_alias, 0, 64
	.other		__nv_reservedSMEM_offset_0_alias,@"STO_CUDA_RESERVED_SHARED STV_DEFAULT"
__nv_reservedSMEM_offset_0_alias:
	.zero		0
	.zero		64


//--------------------- .nv.constant0._Z14gpu_vector_addPiS_S_ --------------------------
	.section	.nv.constant0._Z14gpu_vector_addPiS_S_,"a",@progbits
	.sectionflags	@""
	.align	4
.nv.constant0._Z14gpu_vector_addPiS_S_:
	.zero		920


//--------------------- SYMBOLS --------------------------

	.type		.nv.reservedSmem.offset0,@object
	.size		.nv.reservedSmem.offset0,0x4
